	.headerflags	@"EF_CUDA_TEXMODE_UNIFIED EF_CUDA_64BIT_ADDRESS EF_CUDA_ACCELERATORS EF_CUDA_SM90 EF_CUDA_VIRTUAL_SM(EF_CUDA_SM90)"
	.elftype	@"ET_EXEC"


//--------------------- .nv.info                  --------------------------
	.section	.nv.info,"",@"SHT_CUDA_INFO"
	.align	4


	//----- nvinfo : EIATTR_REGCOUNT
	.align		4
        /*0000*/ 	.byte	0x04, 0x2f
        /*0002*/ 	.short	(.L_3 - .L_2)
	.align		4
.L_2:
        /*0004*/ 	.word	index@(triton_poi_fused__native_batch_norm_legit_no_training_add_relu_28)
        /*0008*/ 	.word	0x00000014


	//----- nvinfo : EIATTR_MIN_STACK_SIZE
	.align		4
.L_3:
        /*000c*/ 	.byte	0x04, 0x12
        /*000e*/ 	.short	(.L_5 - .L_4)
	.align		4
.L_4:
        /*0010*/ 	.word	index@(triton_poi_fused__native_batch_norm_legit_no_training_add_relu_28)
        /*0014*/ 	.word	0x00000000


	//----- nvinfo : EIATTR_FRAME_SIZE
	.align		4
.L_5:
        /*0018*/ 	.byte	0x04, 0x11
        /*001a*/ 	.short	(.L_7 - .L_6)
	.align		4
.L_6:
        /*001c*/ 	.word	index@(triton_poi_fused__native_batch_norm_legit_no_training_add_relu_28)
        /*0020*/ 	.word	0x00000000


	//----- nvinfo : EIATTR_MIN_STACK_SIZE
	.align		4
.L_7:
        /*0024*/ 	.byte	0x04, 0x12
        /*0026*/ 	.short	(.L_9 - .L_8)
	.align		4
.L_8:
        /*0028*/ 	.word	index@(triton_poi_fused__native_batch_norm_legit_no_training_add_relu_28)
        /*002c*/ 	.word	0x00000000
.L_9:


//--------------------- .nv.info.triton_poi_fused__native_batch_norm_legit_no_training_add_relu_28 --------------------------
	.section	.nv.info.triton_poi_fused__native_batch_norm_legit_no_training_add_relu_28,"",@"SHT_CUDA_INFO"
	.sectionflags	@""
	.align	4


	//----- nvinfo : EIATTR_CUDA_API_VERSION
	.align		4
        /*0000*/ 	.byte	0x04, 0x37
        /*0002*/ 	.short	(.L_11 - .L_10)
.L_10:
        /*0004*/ 	.word	0x0000007c


	//----- nvinfo : EIATTR_KPARAM_INFO
	.align		4
.L_11:
        /*0008*/ 	.byte	0x04, 0x17
        /*000a*/ 	.short	(.L_13 - .L_12)
.L_12:
        /*000c*/ 	.word	0x00000000
        /*0010*/ 	.short	0x0007
        /*0012*/ 	.short	0x0038
        /*0014*/ 	.byte	0x00, 0xf0, 0x11, 0x00


	//----- nvinfo : EIATTR_KPARAM_INFO
	.align		4
.L_13:
        /*0018*/ 	.byte	0x04, 0x17
        /*001a*/ 	.short	(.L_15 - .L_14)
.L_14:
        /*001c*/ 	.word	0x00000000
        /*0020*/ 	.short	0x0006
        /*0022*/ 	.short	0x0030
        /*0024*/ 	.byte	0x00, 0xf4, 0x21, 0x00


	//----- nvinfo : EIATTR_KPARAM_INFO
	.align		4
.L_15:
        /*0028*/ 	.byte	0x04, 0x17
        /*002a*/ 	.short	(.L_17 - .L_16)
.L_16:
        /*002c*/ 	.word	0x00000000
        /*0030*/ 	.short	0x0005
        /*0032*/ 	.short	0x0028
        /*0034*/ 	.byte	0x00, 0xf4, 0x21, 0x00


	//----- nvinfo : EIATTR_KPARAM_INFO
	.align		4
.L_17:
        /*0038*/ 	.byte	0x04, 0x17
        /*003a*/ 	.short	(.L_19 - .L_18)
.L_18:
        /*003c*/ 	.word	0x00000000
        /*0040*/ 	.short	0x0004
        /*0042*/ 	.short	0x0020
        /*0044*/ 	.byte	0x00, 0xf4, 0x21, 0x00


	//----- nvinfo : EIATTR_KPARAM_INFO
	.align		4
.L_19:
        /*0048*/ 	.byte	0x04, 0x17
        /*004a*/ 	.short	(.L_21 - .L_20)
.L_20:
        /*004c*/ 	.word	0x00000000
        /*0050*/ 	.short	0x0003
        /*0052*/ 	.short	0x0018
        /*0054*/ 	.byte	0x00, 0xf4, 0x21, 0x00


	//----- nvinfo : EIATTR_KPARAM_INFO
	.align		4
.L_21:
        /*0058*/ 	.byte	0x04, 0x17
        /*005a*/ 	.short	(.L_23 - .L_22)
.L_22:
        /*005c*/ 	.word	0x00000000
        /*0060*/ 	.short	0x0002
        /*0062*/ 	.short	0x0010
        /*0064*/ 	.byte	0x00, 0xf4, 0x21, 0x00


	//----- nvinfo : EIATTR_KPARAM_INFO
	.align		4
.L_23:
        /*0068*/ 	.byte	0x04, 0x17
        /*006a*/ 	.short	(.L_25 - .L_24)
.L_24:
        /*006c*/ 	.word	0x00000000
        /*0070*/ 	.short	0x0001
        /*0072*/ 	.short	0x0008
        /*0074*/ 	.byte	0x00, 0xf4, 0x21, 0x00


	//----- nvinfo : EIATTR_KPARAM_INFO
	.align		4
.L_25:
        /*0078*/ 	.byte	0x04, 0x17
        /*007a*/ 	.short	(.L_27 - .L_26)
.L_26:
        /*007c*/ 	.word	0x00000000
        /*0080*/ 	.short	0x0000
        /*0082*/ 	.short	0x0000
        /*0084*/ 	.byte	0x00, 0xf4, 0x21, 0x00


	//----- nvinfo : EIATTR_SPARSE_MMA_MASK
	.align		4
.L_27:
        /*0088*/ 	.byte	0x03, 0x50
        /*008a*/ 	.short	0x0000


	//----- nvinfo : EIATTR_MAXREG_COUNT
	.align		4
        /*008c*/ 	.byte	0x03, 0x1b
        /*008e*/ 	.short	0x00ff


	//----- nvinfo : EIATTR_EXIT_INSTR_OFFSETS
	.align		4
        /*0090*/ 	.byte	0x04, 0x1c
        /*0092*/ 	.short	(.L_29 - .L_28)


	//   ....[0]....
.L_28:
        /*0094*/ 	.word	0x00000420


	//----- nvinfo : EIATTR_REQNTID
	.align		4
.L_29:
        /*0098*/ 	.byte	0x04, 0x10
        /*009a*/ 	.short	(.L_31 - .L_30)
.L_30:
        /*009c*/ 	.word	0x00000080
        /*00a0*/ 	.word	0x00000001
        /*00a4*/ 	.word	0x00000001


	//----- nvinfo : EIATTR_CBANK_PARAM_SIZE
	.align		4
.L_31:
        /*00a8*/ 	.byte	0x03, 0x19
        /*00aa*/ 	.short	0x003c


	//----- nvinfo : EIATTR_PARAM_CBANK
	.align		4
        /*00ac*/ 	.byte	0x04, 0x0a
        /*00ae*/ 	.short	(.L_33 - .L_32)
	.align		4
.L_32:
        /*00b0*/ 	.word	index@(.nv.constant0.triton_poi_fused__native_batch_norm_legit_no_training_add_relu_28)
        /*00b4*/ 	.short	0x0210
        /*00b6*/ 	.short	0x003c


	//----- nvinfo : EIATTR_SW_WAR
	.align		4
.L_33:
        /*00b8*/ 	.byte	0x04, 0x36
        /*00ba*/ 	.short	(.L_35 - .L_34)
.L_34:
        /*00bc*/ 	.word	0x00000008
.L_35:


//--------------------- .nv.callgraph             --------------------------
	.section	.nv.callgraph,"",@"SHT_CUDA_CALLGRAPH"
	.align	4
	.sectionentsize	8
	.align		4
        /*0000*/ 	.word	0x00000000
	.align		4
        /*0004*/ 	.word	0xffffffff
	.align		4
        /*0008*/ 	.word	0x00000000
	.align		4
        /*000c*/ 	.word	0xfffffffe
	.align		4
        /*0010*/ 	.word	0x00000000
	.align		4
        /*0014*/ 	.word	0xfffffffd
	.align		4
        /*0018*/ 	.word	0x00000000
	.align		4
        /*001c*/ 	.word	0xfffffffc


//--------------------- .nv.constant4             --------------------------
	.section	.nv.constant4,"a",@progbits
	.align	8
	.align		8
.nv.constant4:
        /*0000*/ 	.dword	_$_str
	.align		8
        /*0008*/ 	.dword	_$_str_$_2


//--------------------- .text.triton_poi_fused__native_batch_norm_legit_no_training_add_relu_28 --------------------------
	.section	.text.triton_poi_fused__native_batch_norm_legit_no_training_add_relu_28,"ax",@progbits
	.align	128
        .global         triton_poi_fused__native_batch_norm_legit_no_training_add_relu_28
        .type           triton_poi_fused__native_batch_norm_legit_no_training_add_relu_28,@function
        .size           triton_poi_fused__native_batch_norm_legit_no_training_add_relu_28,(.L_x_1 - triton_poi_fused__native_batch_norm_legit_no_training_add_relu_28)
        .other          triton_poi_fused__native_batch_norm_legit_no_training_add_relu_28,@"STO_CUDA_ENTRY STV_DEFAULT"
triton_poi_fused__native_batch_norm_legit_no_training_add_relu_28:
.text.triton_poi_fused__native_batch_norm_legit_no_training_add_relu_28:
[----:B------:R-:W-:Y:S01]  /*0000*/  LDC R1, c[0x0][0x28] ;  /* 0x00000a00ff017b82 */ /* 0x000fe20000000800 */
[----:B------:R-:W1:Y:S07]  /*0010*/  S2R R0, SR_TID.X ;  /* 0x0000000000007919 */ /* 0x000e6e0000002100 */
[----:B------:R-:W2:Y:S01]  /*0020*/  LDC.64 R2, c[0x0][0x228] ;  /* 0x00008a00ff027b82 */ /* 0x000ea20000000a00 */
[----:B------:R-:W-:Y:S01]  /*0030*/  ULDC.64 UR4, c[0x0][0x208] ;  /* 0x0000820000047ab9 */ /* 0x000fe20000000a00 */
[----:B------:R-:W3:Y:S06]  /*0040*/  S2R R7, SR_CTAID.X ;  /* 0x0000000000077919 */ /* 0x000eec0000002500 */
[----:B------:R-:W4:Y:S08]  /*0050*/  LDC.64 R8, c[0x0][0x220] ;  /* 0x00008800ff087b82 */ /* 0x000f300000000a00 */
[----:B------:R-:W5:Y:S08]  /*0060*/  LDC.64 R10, c[0x0][0x230] ;  /* 0x00008c00ff0a7b82 */ /* 0x000f700000000a00 */
[----:B------:R-:W5:Y:S01]  /*0070*/  LDC.64 R12, c[0x0][0x238] ;  /* 0x00008e00ff0c7b82 */ /* 0x000f620000000a00 */
[----:B-1----:R-:W-:-:S02]  /*0080*/  SHF.L.U32 R0, R0, 0x1, RZ ;  /* 0x0000000100007819 */ /* 0x002fc400000006ff */
[----:B---3--:R-:W-:Y:S02]  /*0090*/  SHF.R.S32.HI R5, RZ, 0x17, R7 ;  /* 0x00000017ff057819 */ /* 0x008fe40000011407 */
[----:B------:R-:W-:Y:S02]  /*00a0*/  LOP3.LUT R0, R0, 0xfe, RZ, 0xc0, !PT ;  /* 0x000000fe00007812 */ /* 0x000fe400078ec0ff */
[----:B------:R-:W-:Y:S02]  /*00b0*/  SGXT R5, R5, 0x1 ;  /* 0x000000010505781a */ /* 0x000fe40000000200 */
[----:B------:R-:W-:Y:S02]  /*00c0*/  LEA R0, R7, R0, 0x8 ;  /* 0x0000000007007211 */ /* 0x000fe400078e40ff */
[----:B------:R-:W1:Y:S02]  /*00d0*/  LDC.64 R6, c[0x0][0x218] ;  /* 0x00008600ff067b82 */ /* 0x000e640000000a00 */
[----:B------:R-:W-:-:S04]  /*00e0*/  LEA.HI R5, R5, R0, RZ, 0x8 ;  /* 0x0000000005057211 */ /* 0x000fc800078f40ff */
[----:B------:R-:W-:-:S04]  /*00f0*/  LOP3.LUT R5, R5, 0xffffff00, RZ, 0xc0, !PT ;  /* 0xffffff0005057812 */ /* 0x000fc800078ec0ff */
[----:B------:R-:W-:Y:S02]  /*0100*/  IADD3 R15, R0, -R5, RZ ;  /* 0x80000005000f7210 */ /* 0x000fe40007ffe0ff */
[----:B------:R-:W3:Y:S03]  /*0110*/  LDC.64 R4, c[0x0][0x210] ;  /* 0x00008400ff047b82 */ /* 0x000ee60000000a00 */
[----:B--2---:R-:W-:-:S06]  /*0120*/  IMAD.WIDE R2, R15, 0x4, R2 ;  /* 0x000000040f027825 */ /* 0x004fcc00078e0202 */
[----:B------:R-:W2:Y:S01]  /*0130*/  LDG.E.EL.64 R2, desc[UR4][R2.64] ;  /* 0x0000000402027981 */ /* 0x000ea2000c2e1b00 */
[----:B----4-:R-:W-:-:S04]  /*0140*/  IMAD.WIDE R8, R15, 0x4, R8 ;  /* 0x000000040f087825 */ /* 0x010fc800078e0208 */
[C---:B-1----:R-:W-:Y:S02]  /*0150*/  IMAD.WIDE R6, R0.reuse, 0x4, R6 ;  /* 0x0000000400067825 */ /* 0x042fe400078e0206 */
[----:B------:R-:W4:Y:S02]  /*0160*/  LDG.E.EL.64 R8, desc[UR4][R8.64] ;  /* 0x0000000408087981 */ /* 0x000f24000c2e1b00 */
[C---:B-----5:R-:W-:Y:S02]  /*0170*/  IMAD.WIDE R10, R15.reuse, 0x4, R10 ;  /* 0x000000040f0a7825 */ /* 0x060fe400078e020a */
[----:B------:R-:W4:Y:S02]  /*0180*/  LDG.E.64 R6, desc[UR4][R6.64] ;  /* 0x0000000406067981 */ /* 0x000f24000c1e1b00 */
[----:B0-----:R-:W-:Y:S02]  /*0190*/  IMAD.WIDE R12, R15, 0x4, R12 ;  /* 0x000000040f0c7825 */ /* 0x001fe400078e020c */
[----:B------:R-:W5:Y:S04]  /*01a0*/  LDG.E.EL.64 R10, desc[UR4][R10.64] ;  /* 0x000000040a0a7981 */ /* 0x000f68000c2e1b00 */
[----:B------:R-:W5:Y:S01]  /*01b0*/  LDG.E.EL.64 R12, desc[UR4][R12.64] ;  /* 0x000000040c0c7981 */ /* 0x000f62000c2e1b00 */
[----:B---3--:R-:W-:-:S06]  /*01c0*/  IMAD.WIDE R4, R0, 0x4, R4 ;  /* 0x0000000400047825 */ /* 0x008fcc00078e0204 */
[----:B------:R-:W3:Y:S01]  /*01d0*/  LDG.E.64 R4, desc[UR4][R4.64] ;  /* 0x0000000404047981 */ /* 0x000ee2000c1e1b00 */
[----:B------:R-:W-:Y:S01]  /*01e0*/  HFMA2.MMA R16, -RZ, RZ, 1.625, 0 ;  /* 0x3e800000ff107435 */ /* 0x000fe200000001ff */
[----:B--2---:R-:W-:Y:S01]  /*01f0*/  FADD R2, R2, 9.9999997473787516356e-06 ;  /* 0x3727c5ac02027421 */ /* 0x004fe20000000000 */
[----:B------:R-:W-:-:S03]  /*0200*/  FADD R3, R3, 9.9999997473787516356e-06 ;  /* 0x3727c5ac03037421 */ /* 0x000fc60000000000 */
[----:B------:R-:W0:Y:S08]  /*0210*/  MUFU.SQRT R14, R2 ;  /* 0x00000002000e7308 */ /* 0x000e300000002000 */
[----:B------:R1:W2:Y:S01]  /*0220*/  MUFU.SQRT R15, R3 ;  /* 0x00000003000f7308 */ /* 0x0002a20000002000 */
[C---:B0-----:R-:W-:Y:S02]  /*0230*/  FSETP.GT.AND P0, PT, R14.reuse, 8.50705917302346158658e+37, PT ;  /* 0x7e8000000e00780b */ /* 0x041fe40003f04000 */
[----:B------:R-:W-:Y:S01]  /*0240*/  FSETP.GEU.AND P2, PT, R14, 1.175494350822287508e-38, PT ;  /* 0x008000000e00780b */ /* 0x000fe20003f4e000 */
[----:B-1----:R-:W0:Y:S01]  /*0250*/  LDC.64 R2, c[0x0][0x240] ;  /* 0x00009000ff027b82 */ /* 0x002e220000000a00 */
[----:B--2---:R-:W-:-:S02]  /*0260*/  FSETP.GT.AND P1, PT, R15, 8.50705917302346158658e+37, PT ;  /* 0x7e8000000f00780b */ /* 0x004fc40003f24000 */
[----:B------:R-:W-:-:S07]  /*0270*/  FSETP.GEU.AND P3, PT, R15, 1.175494350822287508e-38, PT ;  /* 0x008000000f00780b */ /* 0x000fce0003f6e000 */
[----:B------:R-:W-:-:S04]  /*0280*/  @P0 FMUL R14, R14, 0.25 ;  /* 0x3e8000000e0e0820 */ /* 0x000fc80000400000 */
[----:B------:R-:W-:Y:S01]  /*0290*/  @!P2 FMUL R14, R14, 16777216 ;  /* 0x4b8000000e0ea820 */ /* 0x000fe20000400000 */
[----:B------:R-:W-:-:S04]  /*02a0*/  @P1 FMUL R15, R15, 0.25 ;  /* 0x3e8000000f0f1820 */ /* 0x000fc80000400000 */
[----:B------:R-:W-:Y:S01]  /*02b0*/  @!P3 FMUL R15, R15, 16777216 ;  /* 0x4b8000000f0fb820 */ /* 0x000fe20000400000 */
[----:B------:R-:W1:Y:S01]  /*02c0*/  MUFU.RCP R14, R14 ;  /* 0x0000000e000e7308 */ /* 0x000e620000001000 */
[----:B------:R-:W-:-:S07]  /*02d0*/  FSEL R17, R16, 1, P0 ;  /* 0x3f80000010117808 */ /* 0x000fce0000000000 */
[----:B------:R-:W2:Y:S01]  /*02e0*/  MUFU.RCP R15, R15 ;  /* 0x0000000f000f7308 */ /* 0x000ea20000001000 */
[----:B------:R-:W-:Y:S01]  /*02f0*/  FSEL R16, R16, 1, P1 ;  /* 0x3f80000010107808 */ /* 0x000fe20000800000 */
[----:B------:R-:W-:-:S04]  /*0300*/  @!P2 FMUL R17, R17, 16777216 ;  /* 0x4b8000001111a820 */ /* 0x000fc80000400000 */
[----:B------:R-:W-:Y:S01]  /*0310*/  @!P3 FMUL R16, R16, 16777216 ;  /* 0x4b8000001010b820 */ /* 0x000fe20000400000 */
[----:B----4-:R-:W-:Y:S01]  /*0320*/  FADD R7, R7, -R9 ;  /* 0x8000000907077221 */ /* 0x010fe20000000000 */
[----:B------:R-:W-:Y:S01]  /*0330*/  FADD R6, R6, -R8 ;  /* 0x8000000806067221 */ /* 0x000fe20000000000 */
[----:B-1----:R-:W-:Y:S01]  /*0340*/  FMUL R17, R14, R17 ;  /* 0x000000110e117220 */ /* 0x002fe20000400000 */
[----:B--2---:R-:W-:-:S03]  /*0350*/  FMUL R16, R15, R16 ;  /* 0x000000100f107220 */ /* 0x004fc60000400000 */
[----:B------:R-:W-:Y:S01]  /*0360*/  FMUL R17, R6, R17 ;  /* 0x0000001106117220 */ /* 0x000fe20000400000 */
[----:B------:R-:W-:-:S03]  /*0370*/  FMUL R16, R7, R16 ;  /* 0x0000001007107220 */ /* 0x000fc60000400000 */
[----:B-----5:R-:W-:Y:S01]  /*0380*/  FFMA R10, R10, R17, R12 ;  /* 0x000000110a0a7223 */ /* 0x020fe2000000000c */
[----:B------:R-:W-:-:S04]  /*0390*/  FFMA R11, R11, R16, R13 ;  /* 0x000000100b0b7223 */ /* 0x000fc8000000000d */
[C---:B------:R-:W-:Y:S02]  /*03a0*/  FSETP.GEU.AND P0, PT, R10.reuse, RZ, PT ;  /* 0x000000ff0a00720b */ /* 0x040fe40003f0e000 */
[C---:B------:R-:W-:Y:S02]  /*03b0*/  FSETP.GEU.AND P1, PT, R11.reuse, RZ, PT ;  /* 0x000000ff0b00720b */ /* 0x040fe40003f2e000 */
[----:B------:R-:W-:Y:S02]  /*03c0*/  FSEL R7, R10, RZ, P0 ;  /* 0x000000ff0a077208 */ /* 0x000fe40000000000 */
[----:B------:R-:W-:Y:S01]  /*03d0*/  FSEL R6, R11, RZ, P1 ;  /* 0x000000ff0b067208 */ /* 0x000fe20000800000 */
[----:B0-----:R-:W-:-:S04]  /*03e0*/  IMAD.WIDE R2, R0, 0x4, R2 ;  /* 0x0000000400027825 */ /* 0x001fc800078e0202 */
[----:B---3--:R-:W-:Y:S01]  /*03f0*/  FADD R4, R4, R7 ;  /* 0x0000000704047221 */ /* 0x008fe20000000000 */
[----:B------:R-:W-:-:S05]  /*0400*/  FADD R5, R5, R6 ;  /* 0x0000000605057221 */ /* 0x000fca0000000000 */
[----:B------:R-:W-:Y:S01]  /*0410*/  STG.E.64 desc[UR4][R2.64], R4 ;  /* 0x0000000402007986 */ /* 0x000fe2000c101b04 */
[----:B------:R-:W-:Y:S05]  /*0420*/  EXIT ;  /* 0x000000000000794d */ /* 0x000fea0003800000 */
.L_x_0:
[----:B------:R-:W-:-:S00]  /*0430*/  BRA `(.L_x_0) ;  /* 0xfffffffc00fc7947 */ /* 0x000fc0000383ffff */
[----:B------:R-:W-:-:S00]  /*0440*/  NOP ;  /* 0x0000000000007918 */ /* 0x000fc00000000000 */
        /* <DEDUP_REMOVED lines=11> */
.L_x_1:


//--------------------- .nv.global.init           --------------------------
	.section	.nv.global.init,"aw",@progbits
.nv.global.init:
	.type		_$_str,@object
	.size		_$_str,(_$_str_$_2 - _$_str)
_$_str:
        /*0000*/ 	.byte	0x5f, 0x5f, 0x43, 0x55, 0x44, 0x41, 0x5f, 0x46, 0x54, 0x5a, 0x00
	.type		_$_str_$_2,@object
	.size		_$_str_$_2,(.L_1 - _$_str_$_2)
_$_str_$_2:
        /*000b*/ 	.byte	0x5f, 0x5f, 0x43, 0x55, 0x44, 0x41, 0x5f, 0x50, 0x52, 0x45, 0x43, 0x5f, 0x53, 0x51, 0x52, 0x54
        /*001b*/ 	.byte	0x00
.L_1:


//--------------------- .nv.constant0.triton_poi_fused__native_batch_norm_legit_no_training_add_relu_28 --------------------------
	.section	.nv.constant0.triton_poi_fused__native_batch_norm_legit_no_training_add_relu_28,"a",@progbits
	.sectionflags	@""
	.align	4
.nv.constant0.triton_poi_fused__native_batch_norm_legit_no_training_add_relu_28:
	.zero		588
